//
// Generated by NVIDIA NVVM Compiler
//
// Compiler Build ID: CL-36424714
// Cuda compilation tools, release 13.0, V13.0.88
// Based on NVVM 20.0.0
//

.version 9.0
.target sm_100
.address_size 64

	// .globl	_Z14hello_from_gpuv
.extern .func  (.param .b32 func_retval0) vprintf
(
	.param .b64 vprintf_param_0,
	.param .b64 vprintf_param_1
)
;
.global .align 1 .b8 $str[27] = {72, 101, 108, 108, 111, 32, 119, 111, 114, 108, 100, 32, 102, 114, 111, 109, 32, 116, 104, 101, 32, 71, 80, 85, 33, 10};

.visible .entry _Z14hello_from_gpuv()
{
	.reg .b32 	%r<3>;
	.reg .b64 	%rd<3>;

	mov.u64 	%rd1, $str;
	cvta.global.u64 	%rd2, %rd1;
	{ // callseq 0, 0
	.param .b64 param0;
	st.param.b64 	[param0], %rd2;
	.param .b64 param1;
	st.param.b64 	[param1], 0;
	.param .b32 retval0;
	call.uni (retval0), 
	vprintf, 
	(
	param0, 
	param1
	);
	ld.param.b32 	%r1, [retval0];
	} // callseq 0
	ret;

}


// ===== COMPILED SASS (sm_100) =====

	.target	sm_100

	.elftype	@"ET_EXEC"


//--------------------- .note.nv.tkinfo           --------------------------
	.section	.note.nv.tkinfo,"",@"SHT_NOTE"
	.sectionflags	@"SHF_NOTE_NV_TKINFO"
	.tkinfo
        /*0018*/ 	.word	0x00000002
        /*0030*/ 	.string	""
        /*0030*/ 	.string	"ptxas"
        /*0030*/ 	.string	"Cuda compilation tools, release 13.0, V13.0.88"
        /*0030*/ 	.string	"Build cuda_13.0.r13.0/compiler.36424714_0"
        /*0030*/ 	.string	"-arch sm_100 -m 64 "



//--------------------- .note.nv.cuinfo           --------------------------
	.section	.note.nv.cuinfo,"",@"SHT_NOTE"
	.sectionflags	@"SHF_NOTE_NV_CUINFO"
        /*0018*/ 	.short	0x0002
        /*001a*/ 	.short	0x0064
        /*001c*/ 	.short	0x0082
	.zero		2


//--------------------- .nv.info                  --------------------------
	.section	.nv.info,"",@"SHT_CUDA_INFO"
	.align	4


	//----- nvinfo : EIATTR_REGCOUNT
	.align		4
        /*0000*/ 	.byte	0x04, 0x2f
        /*0002*/ 	.short	(.L_2 - .L_1)
	.align		4
.L_1:
        /*0004*/ 	.word	index@(_Z14hello_from_gpuv)
        /*0008*/ 	.word	0x00000018


	//----- nvinfo : EIATTR_FRAME_SIZE
	.align		4
.L_2:
        /*000c*/ 	.byte	0x04, 0x11
        /*000e*/ 	.short	(.L_4 - .L_3)
	.align		4
.L_3:
        /*0010*/ 	.word	index@(_Z14hello_from_gpuv)
        /*0014*/ 	.word	0x00000000


	//----- nvinfo : EIATTR_MIN_STACK_SIZE
	.align		4
.L_4:
        /*0018*/ 	.byte	0x04, 0x12
        /*001a*/ 	.short	(.L_6 - .L_5)
	.align		4
.L_5:
        /*001c*/ 	.word	index@(_Z14hello_from_gpuv)
        /*0020*/ 	.word	0x00000000
.L_6:


//--------------------- .nv.compat                --------------------------
	.section	.nv.compat,"",@"SHT_CUDA_COMPAT_INFO"
	.align	4
        /*0000*/ 	.byte	0x02, 0x09, 0x00, 0x00, 0x02, 0x02, 0x01, 0x00, 0x02, 0x05, 0x05, 0x00, 0x03, 0x07, 0x01, 0x01
        /*0010*/ 	.byte	0x02, 0x03, 0x00, 0x00, 0x02, 0x06, 0x01, 0x00, 0x04, 0x0b, 0x08, 0x00, 0x09, 0x00, 0x00, 0x00
        /*0020*/ 	.byte	0x00, 0x00, 0x00, 0x00


//--------------------- .nv.info._Z14hello_from_gpuv --------------------------
	.section	.nv.info._Z14hello_from_gpuv,"",@"SHT_CUDA_INFO"
	.sectionflags	@""
	.align	4


	//----- nvinfo : EIATTR_CUDA_API_VERSION
	.align		4
        /*0000*/ 	.byte	0x04, 0x37
        /*0002*/ 	.short	(.L_8 - .L_7)
.L_7:
        /*0004*/ 	.word	0x00000082


	//----- nvinfo : EIATTR_SPARSE_MMA_MASK
	.align		4
.L_8:
        /*0008*/ 	.byte	0x03, 0x50
        /*000a*/ 	.short	0x0000


	//----- nvinfo : EIATTR_MAXREG_COUNT
	.align		4
        /*000c*/ 	.byte	0x03, 0x1b
        /*000e*/ 	.short	0x00ff


	//----- nvinfo : EIATTR_EXTERNS
	.align		4
        /*0010*/ 	.byte	0x04, 0x0f
        /*0012*/ 	.short	(.L_10 - .L_9)


	//   ....[0]....
	.align		4
.L_9:
        /*0014*/ 	.word	index@(vprintf)


	//----- nvinfo : EIATTR_MERCURY_ISA_VERSION
	.align		4
.L_10:
        /*0018*/ 	.byte	0x03, 0x5f
        /*001a*/ 	.short	0x0101


	//----- nvinfo : EIATTR_VRC_CTA_INIT_COUNT
	.align		4
        /*001c*/ 	.byte	0x02, 0x4a
	.zero		1
	.zero		1


	//----- nvinfo : EIATTR_SYSCALL_OFFSETS
	.align		4
        /*0020*/ 	.byte	0x04, 0x46
        /*0022*/ 	.short	(.L_12 - .L_11)


	//   ....[0]....
.L_11:
        /*0024*/ 	.word	0x00000080


	//----- nvinfo : EIATTR_EXIT_INSTR_OFFSETS
	.align		4
.L_12:
        /*0028*/ 	.byte	0x04, 0x1c
        /*002a*/ 	.short	(.L_14 - .L_13)


	//   ....[0]....
.L_13:
        /*002c*/ 	.word	0x00000090


	//----- nvinfo : EIATTR_SW_WAR
	.align		4
.L_14:
        /*0030*/ 	.byte	0x04, 0x36
        /*0032*/ 	.short	(.L_16 - .L_15)
.L_15:
        /*0034*/ 	.word	0x00000008
.L_16:


//--------------------- .nv.callgraph             --------------------------
	.section	.nv.callgraph,"",@"SHT_CUDA_CALLGRAPH"
	.align	4
	.sectionentsize	8
	.align		4
        /*0000*/ 	.word	0x00000000
	.align		4
        /*0004*/ 	.word	0xffffffff
	.align		4
        /*0008*/ 	.word	index@(_Z14hello_from_gpuv)
	.align		4
        /*000c*/ 	.word	index@(vprintf)
	.align		4
        /*0010*/ 	.word	0x00000000
	.align		4
        /*0014*/ 	.word	0xfffffffe
	.align		4
        /*0018*/ 	.word	0x00000000
	.align		4
        /*001c*/ 	.word	0xfffffffd
	.align		4
        /*0020*/ 	.word	0x00000000
	.align		4
        /*0024*/ 	.word	0xfffffffc


//--------------------- .nv.constant4             --------------------------
	.section	.nv.constant4,"a",@progbits
	.align	8
	.align		8
.nv.constant4:
        /*0000*/ 	.dword	vprintf
	.align		8
        /*0008*/ 	.dword	$str


//--------------------- .text._Z14hello_from_gpuv --------------------------
	.section	.text._Z14hello_from_gpuv,"ax",@progbits
	.align	128
        .global         _Z14hello_from_gpuv
        .type           _Z14hello_from_gpuv,@function
        .size           _Z14hello_from_gpuv,(.L_x_2 - _Z14hello_from_gpuv)
        .other          _Z14hello_from_gpuv,@"STO_CUDA_ENTRY STV_DEFAULT"
_Z14hello_from_gpuv:
.text._Z14hello_from_gpuv:
[----:B------:R-:W0:Y:S01]  /*0000*/  LDC R1, c[0x0][0x37c] ;  /* 0x0000df00ff017b82 */ /* 0x000e220000000800 */
[----:B------:R-:W-:Y:S01]  /*0010*/  MOV R0, 0x0 ;  /* 0x0000000000007802 */ /* 0x000fe20000000f00 */
[----:B------:R-:W1:Y:S01]  /*0020*/  LDCU.64 UR4, c[0x4][0x8] ;  /* 0x01000100ff0477ac */ /* 0x000e620008000a00 */
[----:B------:R-:W-:-:S05]  /*0030*/  CS2R R6, SRZ ;  /* 0x0000000000067805 */ /* 0x000fca000001ff00 */
[----:B------:R2:W3:Y:S01]  /*0040*/  LDC.64 R2, c[0x4][R0] ;  /* 0x0100000000027b82 */ /* 0x0004e20000000a00 */
[----:B-1----:R-:W-:Y:S02]  /*0050*/  IMAD.U32 R4, RZ, RZ, UR4 ;  /* 0x00000004ff047e24 */ /* 0x002fe4000f8e00ff */
[----:B--2---:R-:W-:-:S07]  /*0060*/  IMAD.U32 R5, RZ, RZ, UR5 ;  /* 0x00000005ff057e24 */ /* 0x004fce000f8e00ff */
[----:B------:R-:W-:-:S07]  /*0070*/  LEPC R20, `(.L_x_0) ;  /* 0x000000001014794e */ /* 0x000fce0000000000 */
[----:B0--3--:R-:W-:Y:S05]  /*0080*/  CALL.ABS.NOINC R2 ;  /* 0x0000000002007343 */ /* 0x009fea0003c00000 */
.L_x_0:
[----:B------:R-:W-:Y:S05]  /*0090*/  EXIT ;  /* 0x000000000000794d */ /* 0x000fea0003800000 */
.L_x_1:
[----:B------:R-:W-:-:S00]  /*00a0*/  BRA `(.L_x_1) ;  /* 0xfffffffc00fc7947 */ /* 0x000fc0000383ffff */
[----:B------:R-:W-:-:S00]  /*00b0*/  NOP ;  /* 0x0000000000007918 */ /* 0x000fc00000000000 */
        /* <DEDUP_REMOVED lines=12> */
.L_x_2:


//--------------------- .nv.global.init           --------------------------
	.section	.nv.global.init,"aw",@progbits
.nv.global.init:
	.type		$str,@object
	.size		$str,(.L_0 - $str)
$str:
        /*0000*/ 	.byte	0x48, 0x65, 0x6c, 0x6c, 0x6f, 0x20, 0x77, 0x6f, 0x72, 0x6c, 0x64, 0x20, 0x66, 0x72, 0x6f, 0x6d
        /*0010*/ 	.byte	0x20, 0x74, 0x68, 0x65, 0x20, 0x47, 0x50, 0x55, 0x21, 0x0a, 0x00
.L_0:


//--------------------- .nv.shared.reserved.0     --------------------------
	.section	.nv.shared.reserved.0,"aw",@nobits
	.weak		__nv_reservedSMEM_offset_0_alias
	.size		__nv_reservedSMEM_offset_0_alias, 0, 64
	.other		__nv_reservedSMEM_offset_0_alias,@"STO_CUDA_RESERVED_SHARED STV_DEFAULT"
__nv_reservedSMEM_offset_0_alias:
	.zero		0
	.zero		64


//--------------------- .nv.constant0._Z14hello_from_gpuv --------------------------
	.section	.nv.constant0._Z14hello_from_gpuv,"a",@progbits
	.sectionflags	@""
	.align	4
.nv.constant0._Z14hello_from_gpuv:
	.zero		896


//--------------------- SYMBOLS --------------------------

	.type		.nv.reservedSmem.offset0,@object
	.size		.nv.reservedSmem.offset0,0x4
	.type		vprintf,@function
